//
// Generated by NVIDIA NVVM Compiler
//
// Compiler Build ID: CL-36424714
// Cuda compilation tools, release 13.0, V13.0.88
// Based on NVVM 20.0.0
//

.version 9.0
.target sm_100
.address_size 64

	// .globl	_Z10find_rootsPfS_S_S_S_P6status

.visible .entry _Z10find_rootsPfS_S_S_S_P6status(
	.param .u64 .ptr .align 1 _Z10find_rootsPfS_S_S_S_P6status_param_0,
	.param .u64 .ptr .align 1 _Z10find_rootsPfS_S_S_S_P6status_param_1,
	.param .u64 .ptr .align 1 _Z10find_rootsPfS_S_S_S_P6status_param_2,
	.param .u64 .ptr .align 1 _Z10find_rootsPfS_S_S_S_P6status_param_3,
	.param .u64 .ptr .align 1 _Z10find_rootsPfS_S_S_S_P6status_param_4,
	.param .u64 .ptr .align 1 _Z10find_rootsPfS_S_S_S_P6status_param_5
)
{
	.reg .pred 	%p<6>;
	.reg .b32 	%r<6>;
	.reg .b32 	%f<26>;
	.reg .b64 	%rd<13>;
	.reg .b64 	%fd<3>;

	ld.param.u64 	%rd7, [_Z10find_rootsPfS_S_S_S_P6status_param_0];
	ld.param.u64 	%rd8, [_Z10find_rootsPfS_S_S_S_P6status_param_1];
	ld.param.u64 	%rd9, [_Z10find_rootsPfS_S_S_S_P6status_param_2];
	ld.param.u64 	%rd10, [_Z10find_rootsPfS_S_S_S_P6status_param_3];
	ld.param.u64 	%rd6, [_Z10find_rootsPfS_S_S_S_P6status_param_4];
	ld.param.u64 	%rd11, [_Z10find_rootsPfS_S_S_S_P6status_param_5];
	cvta.to.global.u64 	%rd1, %rd10;
	cvta.to.global.u64 	%rd2, %rd11;
	cvta.to.global.u64 	%rd3, %rd9;
	cvta.to.global.u64 	%rd4, %rd8;
	cvta.to.global.u64 	%rd5, %rd7;
	ld.global.f32 	%f1, [%rd5];
	setp.neu.f32 	%p1, %f1, 0f00000000;
	@%p1 bra 	$L__BB0_4;
	ld.global.f32 	%f2, [%rd4];
	setp.neu.f32 	%p4, %f2, 0f00000000;
	@%p4 bra 	$L__BB0_3;
	ld.global.f32 	%f25, [%rd3];
	setp.neu.f32 	%p5, %f25, 0f00000000;
	selp.u32 	%r5, 1, 0, %p5;
	st.global.u32 	[%rd2], %r5;
	bra.uni 	$L__BB0_9;
$L__BB0_3:
	ld.global.f32 	%f22, [%rd3];
	neg.f32 	%f23, %f22;
	div.rn.f32 	%f24, %f23, %f2;
	st.global.f32 	[%rd1], %f24;
	mov.b32 	%r4, 2;
	st.global.u32 	[%rd2], %r4;
	bra.uni 	$L__BB0_9;
$L__BB0_4:
	ld.global.f32 	%f3, [%rd4];
	mul.f32 	%f5, %f1, 0fC0800000;
	ld.global.f32 	%f6, [%rd3];
	mul.f32 	%f7, %f5, %f6;
	fma.rn.f32 	%f4, %f3, %f3, %f7;
	cvt.f64.f32 	%fd1, %f4;
	setp.leu.f64 	%p2, %fd1, 0d3EB0C6F7A0B5ED8D;
	@%p2 bra 	$L__BB0_6;
	sqrt.rn.f32 	%f12, %f4;
	sub.f32 	%f13, %f12, %f3;
	add.f32 	%f14, %f1, %f1;
	div.rn.f32 	%f15, %f13, %f14;
	st.global.f32 	[%rd1], %f15;
	ld.global.f32 	%f16, [%rd4];
	neg.f32 	%f17, %f16;
	sub.f32 	%f18, %f17, %f12;
	ld.global.f32 	%f19, [%rd5];
	add.f32 	%f20, %f19, %f19;
	div.rn.f32 	%f21, %f18, %f20;
	cvta.to.global.u64 	%rd12, %rd6;
	st.global.f32 	[%rd12], %f21;
	mov.b32 	%r3, 3;
	st.global.u32 	[%rd2], %r3;
	bra.uni 	$L__BB0_9;
$L__BB0_6:
	abs.f32 	%f8, %f4;
	cvt.f64.f32 	%fd2, %f8;
	setp.geu.f64 	%p3, %fd2, 0d3EB0C6F7A0B5ED8D;
	@%p3 bra 	$L__BB0_8;
	neg.f32 	%f9, %f3;
	add.f32 	%f10, %f1, %f1;
	div.rn.f32 	%f11, %f9, %f10;
	st.global.f32 	[%rd1], %f11;
	mov.b32 	%r2, 2;
	st.global.u32 	[%rd2], %r2;
	bra.uni 	$L__BB0_9;
$L__BB0_8:
	mov.b32 	%r1, 4;
	st.global.u32 	[%rd2], %r1;
$L__BB0_9:
	ret;

}


// ===== COMPILED SASS (sm_100) =====

	.target	sm_100

	.elftype	@"ET_EXEC"


//--------------------- .note.nv.tkinfo           --------------------------
	.section	.note.nv.tkinfo,"",@"SHT_NOTE"
	.sectionflags	@"SHF_NOTE_NV_TKINFO"
	.tkinfo
        /*0018*/ 	.word	0x00000002
        /*0030*/ 	.string	""
        /*0030*/ 	.string	"ptxas"
        /*0030*/ 	.string	"Cuda compilation tools, release 13.0, V13.0.88"
        /*0030*/ 	.string	"Build cuda_13.0.r13.0/compiler.36424714_0"
        /*0030*/ 	.string	"-arch sm_100 -m 64 "



//--------------------- .note.nv.cuinfo           --------------------------
	.section	.note.nv.cuinfo,"",@"SHT_NOTE"
	.sectionflags	@"SHF_NOTE_NV_CUINFO"
        /*0018*/ 	.short	0x0002
        /*001a*/ 	.short	0x0064
        /*001c*/ 	.short	0x0082
	.zero		2


//--------------------- .nv.info                  --------------------------
	.section	.nv.info,"",@"SHT_CUDA_INFO"
	.align	4


	//----- nvinfo : EIATTR_REGCOUNT
	.align		4
        /*0000*/ 	.byte	0x04, 0x2f
        /*0002*/ 	.short	(.L_1 - .L_0)
	.align		4
.L_0:
        /*0004*/ 	.word	index@(_Z10find_rootsPfS_S_S_S_P6status)
        /*0008*/ 	.word	0x00000012


	//----- nvinfo : EIATTR_FRAME_SIZE
	.align		4
.L_1:
        /*000c*/ 	.byte	0x04, 0x11
        /*000e*/ 	.short	(.L_3 - .L_2)
	.align		4
.L_2:
        /*0010*/ 	.word	index@($__internal_1_$__cuda_sm3x_div_rn_noftz_f32_slowpath)
        /*0014*/ 	.word	0x00000000


	//----- nvinfo : EIATTR_FRAME_SIZE
	.align		4
.L_3:
        /*0018*/ 	.byte	0x04, 0x11
        /*001a*/ 	.short	(.L_5 - .L_4)
	.align		4
.L_4:
        /*001c*/ 	.word	index@($__internal_0_$__cuda_sm20_sqrt_rn_f32_slowpath)
        /*0020*/ 	.word	0x00000000


	//----- nvinfo : EIATTR_FRAME_SIZE
	.align		4
.L_5:
        /*0024*/ 	.byte	0x04, 0x11
        /*0026*/ 	.short	(.L_7 - .L_6)
	.align		4
.L_6:
        /*0028*/ 	.word	index@(_Z10find_rootsPfS_S_S_S_P6status)
        /*002c*/ 	.word	0x00000000


	//----- nvinfo : EIATTR_MIN_STACK_SIZE
	.align		4
.L_7:
        /*0030*/ 	.byte	0x04, 0x12
        /*0032*/ 	.short	(.L_9 - .L_8)
	.align		4
.L_8:
        /*0034*/ 	.word	index@(_Z10find_rootsPfS_S_S_S_P6status)
        /*0038*/ 	.word	0x00000000
.L_9:


//--------------------- .nv.compat                --------------------------
	.section	.nv.compat,"",@"SHT_CUDA_COMPAT_INFO"
	.align	4
        /*0000*/ 	.byte	0x02, 0x09, 0x00, 0x00, 0x02, 0x02, 0x01, 0x00, 0x02, 0x05, 0x05, 0x00, 0x03, 0x07, 0x01, 0x01
        /*0010*/ 	.byte	0x02, 0x03, 0x00, 0x00, 0x02, 0x06, 0x01, 0x00, 0x04, 0x0b, 0x08, 0x00, 0x01, 0x00, 0x00, 0x00
        /*0020*/ 	.byte	0x00, 0x00, 0x00, 0x00


//--------------------- .nv.info._Z10find_rootsPfS_S_S_S_P6status --------------------------
	.section	.nv.info._Z10find_rootsPfS_S_S_S_P6status,"",@"SHT_CUDA_INFO"
	.sectionflags	@""
	.align	4


	//----- nvinfo : EIATTR_CUDA_API_VERSION
	.align		4
        /*0000*/ 	.byte	0x04, 0x37
        /*0002*/ 	.short	(.L_11 - .L_10)
.L_10:
        /*0004*/ 	.word	0x00000082


	//----- nvinfo : EIATTR_KPARAM_INFO
	.align		4
.L_11:
        /*0008*/ 	.byte	0x04, 0x17
        /*000a*/ 	.short	(.L_13 - .L_12)
.L_12:
        /*000c*/ 	.word	0x00000000
        /*0010*/ 	.short	0x0005
        /*0012*/ 	.short	0x0028
        /*0014*/ 	.byte	0x00, 0xf5, 0x21, 0x00


	//----- nvinfo : EIATTR_KPARAM_INFO
	.align		4
.L_13:
        /*0018*/ 	.byte	0x04, 0x17
        /*001a*/ 	.short	(.L_15 - .L_14)
.L_14:
        /*001c*/ 	.word	0x00000000
        /*0020*/ 	.short	0x0004
        /*0022*/ 	.short	0x0020
        /*0024*/ 	.byte	0x00, 0xf5, 0x21, 0x00


	//----- nvinfo : EIATTR_KPARAM_INFO
	.align		4
.L_15:
        /*0028*/ 	.byte	0x04, 0x17
        /*002a*/ 	.short	(.L_17 - .L_16)
.L_16:
        /*002c*/ 	.word	0x00000000
        /*0030*/ 	.short	0x0003
        /*0032*/ 	.short	0x0018
        /*0034*/ 	.byte	0x00, 0xf5, 0x21, 0x00


	//----- nvinfo : EIATTR_KPARAM_INFO
	.align		4
.L_17:
        /*0038*/ 	.byte	0x04, 0x17
        /*003a*/ 	.short	(.L_19 - .L_18)
.L_18:
        /*003c*/ 	.word	0x00000000
        /*0040*/ 	.short	0x0002
        /*0042*/ 	.short	0x0010
        /*0044*/ 	.byte	0x00, 0xf5, 0x21, 0x00


	//----- nvinfo : EIATTR_KPARAM_INFO
	.align		4
.L_19:
        /*0048*/ 	.byte	0x04, 0x17
        /*004a*/ 	.short	(.L_21 - .L_20)
.L_20:
        /*004c*/ 	.word	0x00000000
        /*0050*/ 	.short	0x0001
        /*0052*/ 	.short	0x0008
        /*0054*/ 	.byte	0x00, 0xf5, 0x21, 0x00


	//----- nvinfo : EIATTR_KPARAM_INFO
	.align		4
.L_21:
        /*0058*/ 	.byte	0x04, 0x17
        /*005a*/ 	.short	(.L_23 - .L_22)
.L_22:
        /*005c*/ 	.word	0x00000000
        /*0060*/ 	.short	0x0000
        /*0062*/ 	.short	0x0000
        /*0064*/ 	.byte	0x00, 0xf5, 0x21, 0x00


	//----- nvinfo : EIATTR_SPARSE_MMA_MASK
	.align		4
.L_23:
        /*0068*/ 	.byte	0x03, 0x50
        /*006a*/ 	.short	0x0000


	//----- nvinfo : EIATTR_MAXREG_COUNT
	.align		4
        /*006c*/ 	.byte	0x03, 0x1b
        /*006e*/ 	.short	0x00ff


	//----- nvinfo : EIATTR_MERCURY_ISA_VERSION
	.align		4
        /*0070*/ 	.byte	0x03, 0x5f
        /*0072*/ 	.short	0x0101


	//----- nvinfo : EIATTR_VRC_CTA_INIT_COUNT
	.align		4
        /*0074*/ 	.byte	0x02, 0x4a
	.zero		1
	.zero		1


	//----- nvinfo : EIATTR_EXIT_INSTR_OFFSETS
	.align		4
        /*0078*/ 	.byte	0x04, 0x1c
        /*007a*/ 	.short	(.L_25 - .L_24)


	//   ....[0]....
.L_24:
        /*007c*/ 	.word	0x00000100


	//   ....[1]....
        /*0080*/ 	.word	0x00000240


	//   ....[2]....
        /*0084*/ 	.word	0x00000630


	//   ....[3]....
        /*0088*/ 	.word	0x00000790


	//   ....[4]....
        /*008c*/ 	.word	0x000007d0


	//----- nvinfo : EIATTR_CRS_STACK_SIZE
	.align		4
.L_25:
        /*0090*/ 	.byte	0x04, 0x1e
        /*0092*/ 	.short	(.L_27 - .L_26)
.L_26:
        /*0094*/ 	.word	0x00000000


	//----- nvinfo : EIATTR_CBANK_PARAM_SIZE
	.align		4
.L_27:
        /*0098*/ 	.byte	0x03, 0x19
        /*009a*/ 	.short	0x0030


	//----- nvinfo : EIATTR_PARAM_CBANK
	.align		4
        /*009c*/ 	.byte	0x04, 0x0a
        /*009e*/ 	.short	(.L_29 - .L_28)
	.align		4
.L_28:
        /*00a0*/ 	.word	index@(.nv.constant0._Z10find_rootsPfS_S_S_S_P6status)
        /*00a4*/ 	.short	0x0380
        /*00a6*/ 	.short	0x0030


	//----- nvinfo : EIATTR_SW_WAR
	.align		4
.L_29:
        /*00a8*/ 	.byte	0x04, 0x36
        /*00aa*/ 	.short	(.L_31 - .L_30)
.L_30:
        /*00ac*/ 	.word	0x00000008
.L_31:


//--------------------- .nv.callgraph             --------------------------
	.section	.nv.callgraph,"",@"SHT_CUDA_CALLGRAPH"
	.align	4
	.sectionentsize	8
	.align		4
        /*0000*/ 	.word	0x00000000
	.align		4
        /*0004*/ 	.word	0xffffffff
	.align		4
        /*0008*/ 	.word	0x00000000
	.align		4
        /*000c*/ 	.word	0xfffffffe
	.align		4
        /*0010*/ 	.word	0x00000000
	.align		4
        /*0014*/ 	.word	0xfffffffd
	.align		4
        /*0018*/ 	.word	0x00000000
	.align		4
        /*001c*/ 	.word	0xfffffffc


//--------------------- .text._Z10find_rootsPfS_S_S_S_P6status --------------------------
	.section	.text._Z10find_rootsPfS_S_S_S_P6status,"ax",@progbits
	.align	128
        .global         _Z10find_rootsPfS_S_S_S_P6status
        .type           _Z10find_rootsPfS_S_S_S_P6status,@function
        .size           _Z10find_rootsPfS_S_S_S_P6status,(.L_x_21 - _Z10find_rootsPfS_S_S_S_P6status)
        .other          _Z10find_rootsPfS_S_S_S_P6status,@"STO_CUDA_ENTRY STV_DEFAULT"
_Z10find_rootsPfS_S_S_S_P6status:
.text._Z10find_rootsPfS_S_S_S_P6status:
[----:B------:R-:W-:Y:S08]  /*0000*/  LDC R1, c[0x0][0x37c] ;  /* 0x0000df00ff017b82 */ /* 0x000ff00000000800 */
[----:B------:R-:W0:Y:S01]  /*0010*/  LDC.64 R2, c[0x0][0x380] ;  /* 0x0000e000ff027b82 */ /* 0x000e220000000a00 */
[----:B------:R-:W0:Y:S02]  /*0020*/  LDCU.64 UR4, c[0x0][0x358] ;  /* 0x00006b00ff0477ac */ /* 0x000e240008000a00 */
[----:B0-----:R-:W2:Y:S02]  /*0030*/  LDG.E R3, desc[UR4][R2.64] ;  /* 0x0000000402037981 */ /* 0x001ea4000c1e1900 */
[----:B--2---:R-:W-:-:S13]  /*0040*/  FSETP.NEU.AND P0, PT, R3, RZ, PT ;  /* 0x000000ff0300720b */ /* 0x004fda0003f0d000 */
[----:B------:R-:W-:Y:S05]  /*0050*/  @P0 BRA `(.L_x_0) ;  /* 0x00000000007c0947 */ /* 0x000fea0003800000 */
[----:B------:R-:W0:Y:S02]  /*0060*/  LDC.64 R2, c[0x0][0x388] ;  /* 0x0000e200ff027b82 */ /* 0x000e240000000a00 */
[----:B0-----:R-:W2:Y:S02]  /*0070*/  LDG.E R5, desc[UR4][R2.64] ;  /* 0x0000000402057981 */ /* 0x001ea4000c1e1900 */
[----:B--2---:R-:W-:-:S13]  /*0080*/  FSETP.NEU.AND P0, PT, R5, RZ, PT ;  /* 0x000000ff0500720b */ /* 0x004fda0003f0d000 */
[----:B------:R-:W-:Y:S05]  /*0090*/  @P0 BRA `(.L_x_1) ;  /* 0x00000000001c0947 */ /* 0x000fea0003800000 */
[----:B------:R-:W0:Y:S02]  /*00a0*/  LDC.64 R2, c[0x0][0x390] ;  /* 0x0000e400ff027b82 */ /* 0x000e240000000a00 */
[----:B0-----:R-:W2:Y:S06]  /*00b0*/  LDG.E R2, desc[UR4][R2.64] ;  /* 0x0000000402027981 */ /* 0x001eac000c1e1900 */
[----:B------:R-:W0:Y:S01]  /*00c0*/  LDC.64 R4, c[0x0][0x3a8] ;  /* 0x0000ea00ff047b82 */ /* 0x000e220000000a00 */
[----:B--2---:R-:W-:-:S04]  /*00d0*/  FSETP.NEU.AND P0, PT, R2, RZ, PT ;  /* 0x000000ff0200720b */ /* 0x004fc80003f0d000 */
[----:B------:R-:W-:-:S05]  /*00e0*/  SEL R7, RZ, 0x1, !P0 ;  /* 0x00000001ff077807 */ /* 0x000fca0004000000 */
[----:B0-----:R-:W-:Y:S01]  /*00f0*/  STG.E desc[UR4][R4.64], R7 ;  /* 0x0000000704007986 */ /* 0x001fe2000c101904 */
[----:B------:R-:W-:Y:S05]  /*0100*/  EXIT ;  /* 0x000000000000794d */ /* 0x000fea0003800000 */
.L_x_1:
[----:B------:R-:W0:Y:S02]  /*0110*/  LDC.64 R2, c[0x0][0x390] ;  /* 0x0000e400ff027b82 */ /* 0x000e240000000a00 */
[----:B0-----:R-:W2:Y:S01]  /*0120*/  LDG.E R0, desc[UR4][R2.64] ;  /* 0x0000000402007981 */ /* 0x001ea2000c1e1900 */
[----:B------:R-:W0:Y:S02]  /*0130*/  MUFU.RCP R4, R5 ;  /* 0x0000000500047308 */ /* 0x000e240000001000 */
[----:B0-----:R-:W-:-:S04]  /*0140*/  FFMA R7, -R5, R4, 1 ;  /* 0x3f80000005077423 */ /* 0x001fc80000000104 */
[----:B------:R-:W-:Y:S02]  /*0150*/  FFMA R7, R4, R7, R4 ;  /* 0x0000000704077223 */ /* 0x000fe40000000004 */
[----:B--2---:R-:W0:Y:S02]  /*0160*/  FCHK P0, -R0, R5 ;  /* 0x0000000500007302 */ /* 0x004e240000000100 */
[----:B------:R-:W-:-:S04]  /*0170*/  FFMA R4, -R0, R7, RZ ;  /* 0x0000000700047223 */ /* 0x000fc800000001ff */
[----:B------:R-:W-:-:S04]  /*0180*/  FFMA R6, -R5, R4, -R0 ;  /* 0x0000000405067223 */ /* 0x000fc80000000900 */
[----:B------:R-:W-:Y:S01]  /*0190*/  FFMA R7, R7, R6, R4 ;  /* 0x0000000607077223 */ /* 0x000fe20000000004 */
[----:B0-----:R-:W-:Y:S06]  /*01a0*/  @!P0 BRA `(.L_x_2) ;  /* 0x0000000000108947 */ /* 0x001fec0003800000 */
[----:B------:R-:W-:Y:S01]  /*01b0*/  FADD R0, -R0, -RZ ;  /* 0x800000ff00007221 */ /* 0x000fe20000000100 */
[----:B------:R-:W-:Y:S01]  /*01c0*/  IMAD.MOV.U32 R3, RZ, RZ, R5 ;  /* 0x000000ffff037224 */ /* 0x000fe200078e0005 */
[----:B------:R-:W-:-:S07]  /*01d0*/  MOV R2, 0x1f0 ;  /* 0x000001f000027802 */ /* 0x000fce0000000f00 */
[----:B------:R-:W-:Y:S05]  /*01e0*/  CALL.REL.NOINC `($__internal_1_$__cuda_sm3x_div_rn_noftz_f32_slowpath) ;  /* 0x0000000400dc7944 */ /* 0x000fea0003c00000 */
.L_x_2:
[----:B------:R-:W0:Y:S01]  /*01f0*/  LDC.64 R2, c[0x0][0x398] ;  /* 0x0000e600ff027b82 */ /* 0x000e220000000a00 */
[----:B------:R-:W-:-:S07]  /*0200*/  IMAD.MOV.U32 R9, RZ, RZ, 0x2 ;  /* 0x00000002ff097424 */ /* 0x000fce00078e00ff */
[----:B------:R-:W1:Y:S01]  /*0210*/  LDC.64 R4, c[0x0][0x3a8] ;  /* 0x0000ea00ff047b82 */ /* 0x000e620000000a00 */
[----:B0-----:R-:W-:Y:S04]  /*0220*/  STG.E desc[UR4][R2.64], R7 ;  /* 0x0000000702007986 */ /* 0x001fe8000c101904 */
[----:B-1----:R-:W-:Y:S01]  /*0230*/  STG.E desc[UR4][R4.64], R9 ;  /* 0x0000000904007986 */ /* 0x002fe2000c101904 */
[----:B------:R-:W-:Y:S05]  /*0240*/  EXIT ;  /* 0x000000000000794d */ /* 0x000fea0003800000 */
.L_x_0:
[----:B------:R-:W0:Y:S08]  /*0250*/  LDC.64 R8, c[0x0][0x390] ;  /* 0x0000e400ff087b82 */ /* 0x000e300000000a00 */
[----:B------:R-:W1:Y:S01]  /*0260*/  LDC.64 R6, c[0x0][0x388] ;  /* 0x0000e200ff067b82 */ /* 0x000e620000000a00 */
[----:B0-----:R-:W2:Y:S04]  /*0270*/  LDG.E R9, desc[UR4][R8.64] ;  /* 0x0000000408097981 */ /* 0x001ea8000c1e1900 */
[----:B-1----:R-:W3:Y:S01]  /*0280*/  LDG.E R0, desc[UR4][R6.64] ;  /* 0x0000000406007981 */ /* 0x002ee2000c1e1900 */
[----:B------:R-:W-:Y:S01]  /*0290*/  FMUL R2, R3, -4 ;  /* 0xc080000003027820 */ /* 0x000fe20000400000 */
[----:B------:R-:W-:Y:S01]  /*02a0*/  UMOV UR6, 0xa0b5ed8d ;  /* 0xa0b5ed8d00067882 */ /* 0x000fe20000000000 */
[----:B------:R-:W-:-:S02]  /*02b0*/  UMOV UR7, 0x3eb0c6f7 ;  /* 0x3eb0c6f700077882 */ /* 0x000fc40000000000 */
[----:B--2---:R-:W-:-:S04]  /*02c0*/  FMUL R5, R2, R9 ;  /* 0x0000000902057220 */ /* 0x004fc80000400000 */
[----:B---3--:R-:W-:-:S04]  /*02d0*/  FFMA R2, R0, R0, R5 ;  /* 0x0000000000027223 */ /* 0x008fc80000000005 */
[----:B------:R-:W0:Y:S02]  /*02e0*/  F2F.F64.F32 R4, R2 ;  /* 0x0000000200047310 */ /* 0x000e240000201800 */
[----:B0-----:R-:W-:-:S14]  /*02f0*/  DSETP.GT.AND P0, PT, R4, UR6, PT ;  /* 0x0000000604007e2a */ /* 0x001fdc000bf04000 */
[----:B------:R-:W-:Y:S05]  /*0300*/  @!P0 BRA `(.L_x_3) ;  /* 0x0000000000cc8947 */ /* 0x000fea0003800000 */
[----:B------:R-:W-:Y:S01]  /*0310*/  IADD3 R4, PT, PT, R2, -0xd000000, RZ ;  /* 0xf300000002047810 */ /* 0x000fe20007ffe0ff */
[----:B------:R0:W1:Y:S03]  /*0320*/  MUFU.RSQ R5, R2 ;  /* 0x0000000200057308 */ /* 0x0000660000001400 */
[----:B------:R-:W-:-:S13]  /*0330*/  ISETP.GT.U32.AND P0, PT, R4, 0x727fffff, PT ;  /* 0x727fffff0400780c */ /* 0x000fda0003f04070 */
[----:B0-----:R-:W-:Y:S05]  /*0340*/  @!P0 BRA `(.L_x_4) ;  /* 0x0000000000108947 */ /* 0x001fea0003800000 */
[----:B------:R-:W-:-:S07]  /*0350*/  MOV R6, 0x370 ;  /* 0x0000037000067802 */ /* 0x000fce0000000f00 */
[----:B-1----:R-:W-:Y:S05]  /*0360*/  CALL.REL.NOINC `($__internal_0_$__cuda_sm20_sqrt_rn_f32_slowpath) ;  /* 0x00000004001c7944 */ /* 0x002fea0003c00000 */
[----:B------:R-:W-:Y:S01]  /*0370*/  IMAD.MOV.U32 R5, RZ, RZ, R2 ;  /* 0x000000ffff057224 */ /* 0x000fe200078e0002 */
[----:B------:R-:W-:Y:S06]  /*0380*/  BRA `(.L_x_5) ;  /* 0x0000000000107947 */ /* 0x000fec0003800000 */
.L_x_4:
[----:B-1----:R-:W-:Y:S01]  /*0390*/  FMUL.FTZ R7, R2, R5 ;  /* 0x0000000502077220 */ /* 0x002fe20000410000 */
[----:B------:R-:W-:-:S03]  /*03a0*/  FMUL.FTZ R5, R5, 0.5 ;  /* 0x3f00000005057820 */ /* 0x000fc60000410000 */
[----:B------:R-:W-:-:S04]  /*03b0*/  FFMA R2, -R7, R7, R2 ;  /* 0x0000000707027223 */ /* 0x000fc80000000102 */
[----:B------:R-:W-:-:S07]  /*03c0*/  FFMA R5, R2, R5, R7 ;  /* 0x0000000502057223 */ /* 0x000fce0000000007 */
.L_x_5:
[----:B------:R-:W-:Y:S01]  /*03d0*/  FADD R3, R3, R3 ;  /* 0x0000000303037221 */ /* 0x000fe20000000000 */
[----:B------:R-:W-:-:S03]  /*03e0*/  FADD R0, -R0, R5 ;  /* 0x0000000500007221 */ /* 0x000fc60000000100 */
[----:B------:R-:W0:Y:S08]  /*03f0*/  MUFU.RCP R2, R3 ;  /* 0x0000000300027308 */ /* 0x000e300000001000 */
[----:B------:R-:W1:Y:S01]  /*0400*/  FCHK P0, R0, R3 ;  /* 0x0000000300007302 */ /* 0x000e620000000000 */
[----:B0-----:R-:W-:-:S04]  /*0410*/  FFMA R7, -R3, R2, 1 ;  /* 0x3f80000003077423 */ /* 0x001fc80000000102 */
[----:B------:R-:W-:-:S04]  /*0420*/  FFMA R7, R2, R7, R2 ;  /* 0x0000000702077223 */ /* 0x000fc80000000002 */
[----:B------:R-:W-:-:S04]  /*0430*/  FFMA R2, R0, R7, RZ ;  /* 0x0000000700027223 */ /* 0x000fc800000000ff */
[----:B------:R-:W-:-:S04]  /*0440*/  FFMA R4, -R3, R2, R0 ;  /* 0x0000000203047223 */ /* 0x000fc80000000100 */
[----:B------:R-:W-:Y:S01]  /*0450*/  FFMA R11, R7, R4, R2 ;  /* 0x00000004070b7223 */ /* 0x000fe20000000002 */
[----:B-1----:R-:W-:Y:S06]  /*0460*/  @!P0 BRA `(.L_x_6) ;  /* 0x00000000000c8947 */ /* 0x002fec0003800000 */
[----:B------:R-:W-:-:S07]  /*0470*/  MOV R2, 0x490 ;  /* 0x0000049000027802 */ /* 0x000fce0000000f00 */
[----:B------:R-:W-:Y:S05]  /*0480*/  CALL.REL.NOINC `($__internal_1_$__cuda_sm3x_div_rn_noftz_f32_slowpath) ;  /* 0x0000000400347944 */ /* 0x000fea0003c00000 */
[----:B------:R-:W-:-:S07]  /*0490*/  IMAD.MOV.U32 R11, RZ, RZ, R7 ;  /* 0x000000ffff0b7224 */ /* 0x000fce00078e0007 */
.L_x_6:
[----:B------:R-:W0:Y:S08]  /*04a0*/  LDC.64 R2, c[0x0][0x398] ;  /* 0x0000e600ff027b82 */ /* 0x000e300000000a00 */
[----:B------:R-:W1:Y:S08]  /*04b0*/  LDC.64 R8, c[0x0][0x380] ;  /* 0x0000e000ff087b82 */ /* 0x000e700000000a00 */
[----:B------:R-:W2:Y:S01]  /*04c0*/  LDC.64 R6, c[0x0][0x388] ;  /* 0x0000e200ff067b82 */ /* 0x000ea20000000a00 */
[----:B0-----:R0:W-:Y:S04]  /*04d0*/  STG.E desc[UR4][R2.64], R11 ;  /* 0x0000000b02007986 */ /* 0x0011e8000c101904 */
[----:B-1----:R-:W3:Y:S04]  /*04e0*/  LDG.E R8, desc[UR4][R8.64] ;  /* 0x0000000408087981 */ /* 0x002ee8000c1e1900 */
[----:B--2---:R-:W2:Y:S01]  /*04f0*/  LDG.E R0, desc[UR4][R6.64] ;  /* 0x0000000406007981 */ /* 0x004ea2000c1e1900 */
[----:B---3--:R-:W-:-:S04]  /*0500*/  FADD R13, R8, R8 ;  /* 0x00000008080d7221 */ /* 0x008fc80000000000 */
[----:B------:R-:W1:Y:S01]  /*0510*/  MUFU.RCP R4, R13 ;  /* 0x0000000d00047308 */ /* 0x000e620000001000 */
[----:B--2---:R-:W-:-:S07]  /*0520*/  FADD R0, -R0, -R5 ;  /* 0x8000000500007221 */ /* 0x004fce0000000100 */
[----:B------:R-:W2:Y:S01]  /*0530*/  FCHK P0, R0, R13 ;  /* 0x0000000d00007302 */ /* 0x000ea20000000000 */
[----:B-1----:R-:W-:-:S04]  /*0540*/  FFMA R15, -R13, R4, 1 ;  /* 0x3f8000000d0f7423 */ /* 0x002fc80000000104 */
[----:B------:R-:W-:-:S04]  /*0550*/  FFMA R15, R4, R15, R4 ;  /* 0x0000000f040f7223 */ /* 0x000fc80000000004 */
[----:B------:R-:W-:-:S04]  /*0560*/  FFMA R4, R0, R15, RZ ;  /* 0x0000000f00047223 */ /* 0x000fc800000000ff */
[----:B------:R-:W-:-:S04]  /*0570*/  FFMA R5, -R13, R4, R0 ;  /* 0x000000040d057223 */ /* 0x000fc80000000100 */
[----:B------:R-:W-:Y:S01]  /*0580*/  FFMA R15, R15, R5, R4 ;  /* 0x000000050f0f7223 */ /* 0x000fe20000000004 */
[----:B0-2---:R-:W-:Y:S06]  /*0590*/  @!P0 BRA `(.L_x_7) ;  /* 0x0000000000108947 */ /* 0x005fec0003800000 */
[----:B------:R-:W-:Y:S02]  /*05a0*/  MOV R3, R13 ;  /* 0x0000000d00037202 */ /* 0x000fe40000000f00 */
[----:B------:R-:W-:-:S07]  /*05b0*/  MOV R2, 0x5d0 ;  /* 0x000005d000027802 */ /* 0x000fce0000000f00 */
[----:B------:R-:W-:Y:S05]  /*05c0*/  CALL.REL.NOINC `($__internal_1_$__cuda_sm3x_div_rn_noftz_f32_slowpath) ;  /* 0x0000000000e47944 */ /* 0x000fea0003c00000 */
[----:B------:R-:W-:-:S07]  /*05d0*/  IMAD.MOV.U32 R15, RZ, RZ, R7 ;  /* 0x000000ffff0f7224 */ /* 0x000fce00078e0007 */
.L_x_7:
[----:B------:R-:W0:Y:S01]  /*05e0*/  LDC.64 R2, c[0x0][0x3a0] ;  /* 0x0000e800ff027b82 */ /* 0x000e220000000a00 */
[----:B------:R-:W-:-:S07]  /*05f0*/  HFMA2 R7, -RZ, RZ, 0, 1.78813934326171875e-07 ;  /* 0x00000003ff077431 */ /* 0x000fce00000001ff */
[----:B------:R-:W1:Y:S01]  /*0600*/  LDC.64 R4, c[0x0][0x3a8] ;  /* 0x0000ea00ff047b82 */ /* 0x000e620000000a00 */
[----:B0-----:R-:W-:Y:S04]  /*0610*/  STG.E desc[UR4][R2.64], R15 ;  /* 0x0000000f02007986 */ /* 0x001fe8000c101904 */
[----:B-1----:R-:W-:Y:S01]  /*0620*/  STG.E desc[UR4][R4.64], R7 ;  /* 0x0000000704007986 */ /* 0x002fe2000c101904 */
[----:B------:R-:W-:Y:S05]  /*0630*/  EXIT ;  /* 0x000000000000794d */ /* 0x000fea0003800000 */
.L_x_3:
[----:B------:R-:W0:Y:S02]  /*0640*/  F2F.F64.F32 R4, |R2| ;  /* 0x4000000200047310 */ /* 0x000e240000201800 */
[----:B0-----:R-:W-:-:S14]  /*0650*/  DSETP.GEU.AND P0, PT, R4, UR6, PT ;  /* 0x0000000604007e2a */ /* 0x001fdc000bf0e000 */
[----:B------:R-:W-:Y:S05]  /*0660*/  @P0 BRA `(.L_x_8) ;  /* 0x00000000004c0947 */ /* 0x000fea0003800000 */
[----:B------:R-:W-:-:S04]  /*0670*/  FADD R5, R3, R3 ;  /* 0x0000000303057221 */ /* 0x000fc80000000000 */
[----:B------:R-:W0:Y:S08]  /*0680*/  MUFU.RCP R2, R5 ;  /* 0x0000000500027308 */ /* 0x000e300000001000 */
[----:B------:R-:W1:Y:S01]  /*0690*/  FCHK P0, -R0, R5 ;  /* 0x0000000500007302 */ /* 0x000e620000000100 */
[----:B0-----:R-:W-:-:S04]  /*06a0*/  FFMA R3, -R5, R2, 1 ;  /* 0x3f80000005037423 */ /* 0x001fc80000000102 */
[----:B------:R-:W-:-:S04]  /*06b0*/  FFMA R4, R2, R3, R2 ;  /* 0x0000000302047223 */ /* 0x000fc80000000002 */
[----:B------:R-:W-:-:S04]  /*06c0*/  FFMA R3, -R0, R4, RZ ;  /* 0x0000000400037223 */ /* 0x000fc800000001ff */
[----:B------:R-:W-:-:S04]  /*06d0*/  FFMA R2, -R5, R3, -R0 ;  /* 0x0000000305027223 */ /* 0x000fc80000000900 */
[----:B------:R-:W-:Y:S01]  /*06e0*/  FFMA R7, R4, R2, R3 ;  /* 0x0000000204077223 */ /* 0x000fe20000000003 */
[----:B-1----:R-:W-:Y:S06]  /*06f0*/  @!P0 BRA `(.L_x_9) ;  /* 0x0000000000108947 */ /* 0x002fec0003800000 */
[----:B------:R-:W-:Y:S01]  /*0700*/  FADD R0, -R0, -RZ ;  /* 0x800000ff00007221 */ /* 0x000fe20000000100 */
[----:B------:R-:W-:Y:S01]  /*0710*/  IMAD.MOV.U32 R3, RZ, RZ, R5 ;  /* 0x000000ffff037224 */ /* 0x000fe200078e0005 */
[----:B------:R-:W-:-:S07]  /*0720*/  MOV R2, 0x740 ;  /* 0x0000074000027802 */ /* 0x000fce0000000f00 */
[----:B------:R-:W-:Y:S05]  /*0730*/  CALL.REL.NOINC `($__internal_1_$__cuda_sm3x_div_rn_noftz_f32_slowpath) ;  /* 0x0000000000887944 */ /* 0x000fea0003c00000 */
.L_x_9:
[----:B------:R-:W0:Y:S01]  /*0740*/  LDC.64 R2, c[0x0][0x398] ;  /* 0x0000e600ff027b82 */ /* 0x000e220000000a00 */
[----:B------:R-:W-:-:S07]  /*0750*/  HFMA2 R9, -RZ, RZ, 0, 1.1920928955078125e-07 ;  /* 0x00000002ff097431 */ /* 0x000fce00000001ff */
[----:B------:R-:W1:Y:S01]  /*0760*/  LDC.64 R4, c[0x0][0x3a8] ;  /* 0x0000ea00ff047b82 */ /* 0x000e620000000a00 */
[----:B0-----:R-:W-:Y:S04]  /*0770*/  STG.E desc[UR4][R2.64], R7 ;  /* 0x0000000702007986 */ /* 0x001fe8000c101904 */
[----:B-1----:R-:W-:Y:S01]  /*0780*/  STG.E desc[UR4][R4.64], R9 ;  /* 0x0000000904007986 */ /* 0x002fe2000c101904 */
[----:B------:R-:W-:Y:S05]  /*0790*/  EXIT ;  /* 0x000000000000794d */ /* 0x000fea0003800000 */
.L_x_8:
[----:B------:R-:W0:Y:S01]  /*07a0*/  LDC.64 R2, c[0x0][0x3a8] ;  /* 0x0000ea00ff027b82 */ /* 0x000e220000000a00 */
[----:B------:R-:W-:-:S05]  /*07b0*/  IMAD.MOV.U32 R5, RZ, RZ, 0x4 ;  /* 0x00000004ff057424 */ /* 0x000fca00078e00ff */
[----:B0-----:R-:W-:Y:S01]  /*07c0*/  STG.E desc[UR4][R2.64], R5 ;  /* 0x0000000502007986 */ /* 0x001fe2000c101904 */
[----:B------:R-:W-:Y:S05]  /*07d0*/  EXIT ;  /* 0x000000000000794d */ /* 0x000fea0003800000 */
        .weak           $__internal_0_$__cuda_sm20_sqrt_rn_f32_slowpath
        .type           $__internal_0_$__cuda_sm20_sqrt_rn_f32_slowpath,@function
        .size           $__internal_0_$__cuda_sm20_sqrt_rn_f32_slowpath,($__internal_1_$__cuda_sm3x_div_rn_noftz_f32_slowpath - $__internal_0_$__cuda_sm20_sqrt_rn_f32_slowpath)
$__internal_0_$__cuda_sm20_sqrt_rn_f32_slowpath:
[----:B------:R-:W-:-:S13]  /*07e0*/  LOP3.LUT P0, RZ, R2, 0x7fffffff, RZ, 0xc0, !PT ;  /* 0x7fffffff02ff7812 */ /* 0x000fda000780c0ff */
[----:B------:R-:W-:Y:S01]  /*07f0*/  @!P0 MOV R4, R2 ;  /* 0x0000000200048202 */ /* 0x000fe20000000f00 */
[----:B------:R-:W-:Y:S06]  /*0800*/  @!P0 BRA `(.L_x_10) ;  /* 0x0000000000448947 */ /* 0x000fec0003800000 */
[----:B------:R-:W-:-:S13]  /*0810*/  FSETP.GEU.FTZ.AND P0, PT, R2, RZ, PT ;  /* 0x000000ff0200720b */ /* 0x000fda0003f1e000 */
[----:B------:R-:W-:Y:S01]  /*0820*/  @!P0 IMAD.MOV.U32 R4, RZ, RZ, 0x7fffffff ;  /* 0x7fffffffff048424 */ /* 0x000fe200078e00ff */
[----:B------:R-:W-:Y:S06]  /*0830*/  @!P0 BRA `(.L_x_10) ;  /* 0x0000000000388947 */ /* 0x000fec0003800000 */
[----:B------:R-:W-:-:S13]  /*0840*/  FSETP.GTU.FTZ.AND P0, PT, |R2|, +INF , PT ;  /* 0x7f8000000200780b */ /* 0x000fda0003f1c200 */
[----:B------:R-:W-:Y:S01]  /*0850*/  @P0 FADD.FTZ R4, R2, 1 ;  /* 0x3f80000002040421 */ /* 0x000fe20000010000 */
[----:B------:R-:W-:Y:S06]  /*0860*/  @P0 BRA `(.L_x_10) ;  /* 0x00000000002c0947 */ /* 0x000fec0003800000 */
[----:B------:R-:W-:-:S13]  /*0870*/  FSETP.NEU.FTZ.AND P0, PT, |R2|, +INF , PT ;  /* 0x7f8000000200780b */ /* 0x000fda0003f1d200 */
[----:B------:R-:W-:Y:S01]  /*0880*/  @!P0 MOV R4, R2 ;  /* 0x0000000200048202 */ /* 0x000fe20000000f00 */
[----:B------:R-:W-:Y:S06]  /*0890*/  @!P0 BRA `(.L_x_10) ;  /* 0x0000000000208947 */ /* 0x000fec0003800000 */
[----:B------:R-:W-:-:S04]  /*08a0*/  FFMA R2, R2, 1.84467440737095516160e+19, RZ ;  /* 0x5f80000002027823 */ /* 0x000fc800000000ff */
[----:B------:R-:W0:Y:S02]  /*08b0*/  MUFU.RSQ R5, R2 ;  /* 0x0000000200057308 */ /* 0x000e240000001400 */
[----:B0-----:R-:W-:Y:S01]  /*08c0*/  FMUL.FTZ R7, R2, R5 ;  /* 0x0000000502077220 */ /* 0x001fe20000410000 */
[----:B------:R-:W-:-:S03]  /*08d0*/  FMUL.FTZ R5, R5, 0.5 ;  /* 0x3f00000005057820 */ /* 0x000fc60000410000 */
[----:B------:R-:W-:-:S04]  /*08e0*/  FADD.FTZ R4, -R7, -RZ ;  /* 0x800000ff07047221 */ /* 0x000fc80000010100 */
[----:B------:R-:W-:-:S04]  /*08f0*/  FFMA R4, R7, R4, R2 ;  /* 0x0000000407047223 */ /* 0x000fc80000000002 */
[----:B------:R-:W-:-:S04]  /*0900*/  FFMA R4, R4, R5, R7 ;  /* 0x0000000504047223 */ /* 0x000fc80000000007 */
[----:B------:R-:W-:-:S07]  /*0910*/  FMUL.FTZ R4, R4, 2.3283064365386962891e-10 ;  /* 0x2f80000004047820 */ /* 0x000fce0000410000 */
.L_x_10:
[----:B------:R-:W-:Y:S01]  /*0920*/  IMAD.MOV.U32 R2, RZ, RZ, R4 ;  /* 0x000000ffff027224 */ /* 0x000fe200078e0004 */
[----:B------:R-:W-:Y:S01]  /*0930*/  MOV R4, R6 ;  /* 0x0000000600047202 */ /* 0x000fe20000000f00 */
[----:B------:R-:W-:-:S04]  /*0940*/  IMAD.MOV.U32 R5, RZ, RZ, 0x0 ;  /* 0x00000000ff057424 */ /* 0x000fc800078e00ff */
[----:B------:R-:W-:Y:S05]  /*0950*/  RET.REL.NODEC R4 `(_Z10find_rootsPfS_S_S_S_P6status) ;  /* 0xfffffff404a87950 */ /* 0x000fea0003c3ffff */
        .weak           $__internal_1_$__cuda_sm3x_div_rn_noftz_f32_slowpath
        .type           $__internal_1_$__cuda_sm3x_div_rn_noftz_f32_slowpath,@function
        .size           $__internal_1_$__cuda_sm3x_div_rn_noftz_f32_slowpath,(.L_x_21 - $__internal_1_$__cuda_sm3x_div_rn_noftz_f32_slowpath)
$__internal_1_$__cuda_sm3x_div_rn_noftz_f32_slowpath:
[----:B------:R-:W-:Y:S02]  /*0960*/  SHF.R.U32.HI R6, RZ, 0x17, R3 ;  /* 0x00000017ff067819 */ /* 0x000fe40000011603 */
[----:B------:R-:W-:Y:S02]  /*0970*/  SHF.R.U32.HI R4, RZ, 0x17, R0 ;  /* 0x00000017ff047819 */ /* 0x000fe40000011600 */
[----:B------:R-:W-:Y:S02]  /*0980*/  LOP3.LUT R10, R6, 0xff, RZ, 0xc0, !PT ;  /* 0x000000ff060a7812 */ /* 0x000fe400078ec0ff */
[----:B------:R-:W-:Y:S02]  /*0990*/  LOP3.LUT R8, R4, 0xff, RZ, 0xc0, !PT ;  /* 0x000000ff04087812 */ /* 0x000fe400078ec0ff */
[----:B------:R-:W-:-:S03]  /*09a0*/  IADD3 R7, PT, PT, R10, -0x1, RZ ;  /* 0xffffffff0a077810 */ /* 0x000fc60007ffe0ff */
[----:B------:R-:W-:Y:S01]  /*09b0*/  VIADD R6, R8, 0xffffffff ;  /* 0xffffffff08067836 */ /* 0x000fe20000000000 */
[----:B------:R-:W-:-:S04]  /*09c0*/  ISETP.GT.U32.AND P0, PT, R7, 0xfd, PT ;  /* 0x000000fd0700780c */ /* 0x000fc80003f04070 */
[----:B------:R-:W-:-:S13]  /*09d0*/  ISETP.GT.U32.OR P0, PT, R6, 0xfd, P0 ;  /* 0x000000fd0600780c */ /* 0x000fda0000704470 */
[----:B------:R-:W-:Y:S01]  /*09e0*/  @!P0 MOV R4, RZ ;  /* 0x000000ff00048202 */ /* 0x000fe20000000f00 */
[----:B------:R-:W-:Y:S06]  /*09f0*/  @!P0 BRA `(.L_x_11) ;  /* 0x00000000005c8947 */ /* 0x000fec0003800000 */
[----:B------:R-:W-:Y:S02]  /*0a00*/  FSETP.GTU.FTZ.AND P0, PT, |R0|, +INF , PT ;  /* 0x7f8000000000780b */ /* 0x000fe40003f1c200 */
[----:B------:R-:W-:-:S04]  /*0a10*/  FSETP.GTU.FTZ.AND P1, PT, |R3|, +INF , PT ;  /* 0x7f8000000300780b */ /* 0x000fc80003f3c200 */
[----:B------:R-:W-:-:S13]  /*0a20*/  PLOP3.LUT P0, PT, P0, P1, PT, 0xf8, 0x8f ;  /* 0x00000000008f781c */ /* 0x000fda0000703f70 */
[----:B------:R-:W-:Y:S05]  /*0a30*/  @P0 BRA `(.L_x_12) ;  /* 0x0000000400440947 */ /* 0x000fea0003800000 */
[----:B------:R-:W-:-:S13]  /*0a40*/  LOP3.LUT P0, RZ, R3, 0x7fffffff, R0, 0xc8, !PT ;  /* 0x7fffffff03ff7812 */ /* 0x000fda000780c800 */
[----:B------:R-:W-:Y:S05]  /*0a50*/  @!P0 BRA `(.L_x_13) ;  /* 0x0000000400348947 */ /* 0x000fea0003800000 */
[C---:B------:R-:W-:Y:S02]  /*0a60*/  FSETP.NEU.FTZ.AND P2, PT, |R0|.reuse, +INF , PT ;  /* 0x7f8000000000780b */ /* 0x040fe40003f5d200 */
[----:B------:R-:W-:Y:S02]  /*0a70*/  FSETP.NEU.FTZ.AND P1, PT, |R3|, +INF , PT ;  /* 0x7f8000000300780b */ /* 0x000fe40003f3d200 */
[----:B------:R-:W-:-:S11]  /*0a80*/  FSETP.NEU.FTZ.AND P0, PT, |R0|, +INF , PT ;  /* 0x7f8000000000780b */ /* 0x000fd60003f1d200 */
[----:B------:R-:W-:Y:S05]  /*0a90*/  @!P1 BRA !P2, `(.L_x_13) ;  /* 0x0000000400249947 */ /* 0x000fea0005000000 */
[----:B------:R-:W-:-:S04]  /*0aa0*/  LOP3.LUT P2, RZ, R0, 0x7fffffff, RZ, 0xc0, !PT ;  /* 0x7fffffff00ff7812 */ /* 0x000fc8000784c0ff */
[----:B------:R-:W-:-:S13]  /*0ab0*/  PLOP3.LUT P1, PT, P1, P2, PT, 0x2f, 0xf2 ;  /* 0x0000000000f2781c */ /* 0x000fda0000f24577 */
[----:B------:R-:W-:Y:S05]  /*0ac0*/  @P1 BRA `(.L_x_14) ;  /* 0x0000000400101947 */ /* 0x000fea0003800000 */
[----:B------:R-:W-:-:S04]  /*0ad0*/  LOP3.LUT P1, RZ, R3, 0x7fffffff, RZ, 0xc0, !PT ;  /* 0x7fffffff03ff7812 */ /* 0x000fc8000782c0ff */
[----:B------:R-:W-:-:S13]  /*0ae0*/  PLOP3.LUT P0, PT, P0, P1, PT, 0x2f, 0xf2 ;  /* 0x0000000000f2781c */ /* 0x000fda0000702577 */
[----:B------:R-:W-:Y:S05]  /*0af0*/  @P0 BRA `(.L_x_15) ;  /* 0x0000000000f80947 */ /* 0x000fea0003800000 */
[----:B------:R-:W-:Y:S02]  /*0b00*/  ISETP.GE.AND P0, PT, R6, RZ, PT ;  /* 0x000000ff0600720c */ /* 0x000fe40003f06270 */
[----:B------:R-:W-:-:S11]  /*0b10*/  ISETP.GE.AND P1, PT, R7, RZ, PT ;  /* 0x000000ff0700720c */ /* 0x000fd60003f26270 */
[----:B------:R-:W-:Y:S01]  /*0b20*/  @P0 IMAD.MOV.U32 R4, RZ, RZ, RZ ;  /* 0x000000ffff040224 */ /* 0x000fe200078e00ff */
[----:B------:R-:W-:Y:S01]  /*0b30*/  @!P0 MOV R4, 0xffffffc0 ;  /* 0xffffffc000048802 */ /* 0x000fe20000000f00 */
[----:B------:R-:W-:Y:S01]  /*0b40*/  @!P0 FFMA R0, R0, 1.84467440737095516160e+19, RZ ;  /* 0x5f80000000008823 */ /* 0x000fe200000000ff */
[----:B------:R-:W-:-:S03]  /*0b50*/  @!P1 FFMA R3, R3, 1.84467440737095516160e+19, RZ ;  /* 0x5f80000003039823 */ /* 0x000fc600000000ff */
[----:B------:R-:W-:-:S07]  /*0b60*/  @!P1 VIADD R4, R4, 0x40 ;  /* 0x0000004004049836 */ /* 0x000fce0000000000 */
.L_x_11:
[----:B------:R-:W-:-:S04]  /*0b70*/  LEA R6, R10, 0xc0800000, 0x17 ;  /* 0xc08000000a067811 */ /* 0x000fc800078eb8ff */
[----:B------:R-:W-:Y:S01]  /*0b80*/  IADD3 R6, PT, PT, -R6, R3, RZ ;  /* 0x0000000306067210 */ /* 0x000fe20007ffe1ff */
[----:B------:R-:W-:-:S03]  /*0b90*/  VIADD R3, R8, 0xffffff81 ;  /* 0xffffff8108037836 */ /* 0x000fc60000000000 */
[----:B------:R-:W0:Y:S01]  /*0ba0*/  MUFU.RCP R7, R6 ;  /* 0x0000000600077308 */ /* 0x000e220000001000 */
[----:B------:R-:W-:Y:S01]  /*0bb0*/  FADD.FTZ R9, -R6, -RZ ;  /* 0x800000ff06097221 */ /* 0x000fe20000010100 */
[----:B------:R-:W-:-:S03]  /*0bc0*/  IMAD R0, R3, -0x800000, R0 ;  /* 0xff80000003007824 */ /* 0x000fc600078e0200 */
[----:B0-----:R-:W-:-:S04]  /*0bd0*/  FFMA R8, R7, R9, 1 ;  /* 0x3f80000007087423 */ /* 0x001fc80000000009 */
[----:B------:R-:W-:-:S04]  /*0be0*/  FFMA R12, R7, R8, R7 ;  /* 0x00000008070c7223 */ /* 0x000fc80000000007 */
[----:B------:R-:W-:-:S04]  /*0bf0*/  FFMA R7, R0, R12, RZ ;  /* 0x0000000c00077223 */ /* 0x000fc800000000ff */
[----:B------:R-:W-:-:S04]  /*0c00*/  FFMA R8, R9, R7, R0 ;  /* 0x0000000709087223 */ /* 0x000fc80000000000 */
[----:B------:R-:W-:Y:S01]  /*0c10*/  FFMA R11, R12, R8, R7 ;  /* 0x000000080c0b7223 */ /* 0x000fe20000000007 */
[----:B------:R-:W-:-:S03]  /*0c20*/  IADD3 R7, PT, PT, R3, 0x7f, -R10 ;  /* 0x0000007f03077810 */ /* 0x000fc60007ffe80a */
[----:B------:R-:W-:Y:S01]  /*0c30*/  FFMA R8, R9, R11, R0 ;  /* 0x0000000b09087223 */ /* 0x000fe20000000000 */
[----:B------:R-:W-:-:S03]  /*0c40*/  IADD3 R7, PT, PT, R7, R4, RZ ;  /* 0x0000000407077210 */ /* 0x000fc60007ffe0ff */
[----:B------:R-:W-:-:S05]  /*0c50*/  FFMA R0, R12, R8, R11 ;  /* 0x000000080c007223 */ /* 0x000fca000000000b */
[----:B------:R-:W-:-:S04]  /*0c60*/  SHF.R.U32.HI R3, RZ, 0x17, R0 ;  /* 0x00000017ff037819 */ /* 0x000fc80000011600 */
[----:B------:R-:W-:-:S05]  /*0c70*/  LOP3.LUT R3, R3, 0xff, RZ, 0xc0, !PT ;  /* 0x000000ff03037812 */ /* 0x000fca00078ec0ff */
[----:B------:R-:W-:-:S05]  /*0c80*/  IMAD.IADD R9, R3, 0x1, R7 ;  /* 0x0000000103097824 */ /* 0x000fca00078e0207 */
[----:B------:R-:W-:-:S04]  /*0c90*/  IADD3 R3, PT, PT, R9, -0x1, RZ ;  /* 0xffffffff09037810 */ /* 0x000fc80007ffe0ff */
[----:B------:R-:W-:-:S13]  /*0ca0*/  ISETP.GE.U32.AND P0, PT, R3, 0xfe, PT ;  /* 0x000000fe0300780c */ /* 0x000fda0003f06070 */
[----:B------:R-:W-:Y:S05]  /*0cb0*/  @!P0 BRA `(.L_x_16) ;  /* 0x0000000000808947 */ /* 0x000fea0003800000 */
[----:B------:R-:W-:-:S13]  /*0cc0*/  ISETP.GT.AND P0, PT, R9, 0xfe, PT ;  /* 0x000000fe0900780c */ /* 0x000fda0003f04270 */
[----:B------:R-:W-:Y:S05]  /*0cd0*/  @P0 BRA `(.L_x_17) ;  /* 0x00000000006c0947 */ /* 0x000fea0003800000 */
[----:B------:R-:W-:-:S13]  /*0ce0*/  ISETP.GE.AND P0, PT, R9, 0x1, PT ;  /* 0x000000010900780c */ /* 0x000fda0003f06270 */
[----:B------:R-:W-:Y:S05]  /*0cf0*/  @P0 BRA `(.L_x_18) ;  /* 0x0000000000980947 */ /* 0x000fea0003800000 */
[----:B------:R-:W-:Y:S02]  /*0d00*/  ISETP.GE.AND P0, PT, R9, -0x18, PT ;  /* 0xffffffe80900780c */ /* 0x000fe40003f06270 */
[----:B------:R-:W-:-:S11]  /*0d10*/  LOP3.LUT R0, R0, 0x80000000, RZ, 0xc0, !PT ;  /* 0x8000000000007812 */ /* 0x000fd600078ec0ff */
[----:B------:R-:W-:Y:S05]  /*0d20*/  @!P0 BRA `(.L_x_18) ;  /* 0x00000000008c8947 */ /* 0x000fea0003800000 */
[CCC-:B------:R-:W-:Y:S01]  /*0d30*/  FFMA.RZ R3, R12.reuse, R8.reuse, R11.reuse ;  /* 0x000000080c037223 */ /* 0x1c0fe2000000c00b */
[C---:B------:R-:W-:Y:S02]  /*0d40*/  VIADD R7, R9.reuse, 0x20 ;  /* 0x0000002009077836 */ /* 0x040fe40000000000 */
[CCC-:B------:R-:W-:Y:S01]  /*0d50*/  FFMA.RM R4, R12.reuse, R8.reuse, R11.reuse ;  /* 0x000000080c047223 */ /* 0x1c0fe2000000400b */
[----:B------:R-:W-:Y:S02]  /*0d60*/  ISETP.NE.AND P2, PT, R9, RZ, PT ;  /* 0x000000ff0900720c */ /* 0x000fe40003f45270 */
[----:B------:R-:W-:Y:S01]  /*0d70*/  LOP3.LUT R6, R3, 0x7fffff, RZ, 0xc0, !PT ;  /* 0x007fffff03067812 */ /* 0x000fe200078ec0ff */
[----:B------:R-:W-:Y:S01]  /*0d80*/  FFMA.RP R3, R12, R8, R11 ;  /* 0x000000080c037223 */ /* 0x000fe2000000800b */
[----:B------:R-:W-:Y:S02]  /*0d90*/  ISETP.NE.AND P1, PT, R9, RZ, PT ;  /* 0x000000ff0900720c */ /* 0x000fe40003f25270 */
[----:B------:R-:W-:-:S02]  /*0da0*/  LOP3.LUT R6, R6, 0x800000, RZ, 0xfc, !PT ;  /* 0x0080000006067812 */ /* 0x000fc400078efcff */
[----:B------:R-:W-:Y:S02]  /*0db0*/  IADD3 R8, PT, PT, -R9, RZ, RZ ;  /* 0x000000ff09087210 */ /* 0x000fe40007ffe1ff */
[----:B------:R-:W-:Y:S02]  /*0dc0*/  SHF.L.U32 R7, R6, R7, RZ ;  /* 0x0000000706077219 */ /* 0x000fe400000006ff */
[----:B------:R-:W-:Y:S02]  /*0dd0*/  FSETP.NEU.FTZ.AND P0, PT, R3, R4, PT ;  /* 0x000000040300720b */ /* 0x000fe40003f1d000 */
[----:B------:R-:W-:Y:S02]  /*0de0*/  SEL R3, R8, RZ, P2 ;  /* 0x000000ff08037207 */ /* 0x000fe40001000000 */
[----:B------:R-:W-:Y:S02]  /*0df0*/  ISETP.NE.AND P1, PT, R7, RZ, P1 ;  /* 0x000000ff0700720c */ /* 0x000fe40000f25270 */
[----:B------:R-:W-:-:S02]  /*0e00*/  SHF.R.U32.HI R3, RZ, R3, R6 ;  /* 0x00000003ff037219 */ /* 0x000fc40000011606 */
[----:B------:R-:W-:Y:S02]  /*0e10*/  PLOP3.LUT P0, PT, P0, P1, PT, 0xf8, 0x8f ;  /* 0x00000000008f781c */ /* 0x000fe40000703f70 */
[----:B------:R-:W-:Y:S02]  /*0e20*/  SHF.R.U32.HI R7, RZ, 0x1, R3 ;  /* 0x00000001ff077819 */ /* 0x000fe40000011603 */
[----:B------:R-:W-:-:S04]  /*0e30*/  SEL R4, RZ, 0x1, !P0 ;  /* 0x00000001ff047807 */ /* 0x000fc80004000000 */
[----:B------:R-:W-:-:S04]  /*0e40*/  LOP3.LUT R4, R4, 0x1, R7, 0xf8, !PT ;  /* 0x0000000104047812 */ /* 0x000fc800078ef807 */
[----:B------:R-:W-:-:S05]  /*0e50*/  LOP3.LUT R4, R4, R3, RZ, 0xc0, !PT ;  /* 0x0000000304047212 */ /* 0x000fca00078ec0ff */
[----:B------:R-:W-:-:S05]  /*0e60*/  IMAD.IADD R7, R7, 0x1, R4 ;  /* 0x0000000107077824 */ /* 0x000fca00078e0204 */
[----:B------:R-:W-:Y:S01]  /*0e70*/  LOP3.LUT R0, R7, R0, RZ, 0xfc, !PT ;  /* 0x0000000007007212 */ /* 0x000fe200078efcff */
[----:B------:R-:W-:Y:S06]  /*0e80*/  BRA `(.L_x_18) ;  /* 0x0000000000347947 */ /* 0x000fec0003800000 */
.L_x_17:
[----:B------:R-:W-:-:S04]  /*0e90*/  LOP3.LUT R0, R0, 0x80000000, RZ, 0xc0, !PT ;  /* 0x8000000000007812 */ /* 0x000fc800078ec0ff */
[----:B------:R-:W-:Y:S01]  /*0ea0*/  LOP3.LUT R0, R0, 0x7f800000, RZ, 0xfc, !PT ;  /* 0x7f80000000007812 */ /* 0x000fe200078efcff */
[----:B------:R-:W-:Y:S06]  /*0eb0*/  BRA `(.L_x_18) ;  /* 0x0000000000287947 */ /* 0x000fec0003800000 */
.L_x_16:
[----:B------:R-:W-:Y:S01]  /*0ec0*/  LEA R0, R7, R0, 0x17 ;  /* 0x0000000007007211 */ /* 0x000fe200078eb8ff */
[----:B------:R-:W-:Y:S06]  /*0ed0*/  BRA `(.L_x_18) ;  /* 0x0000000000207947 */ /* 0x000fec0003800000 */
.L_x_15:
[----:B------:R-:W-:-:S04]  /*0ee0*/  LOP3.LUT R0, R3, 0x80000000, R0, 0x48, !PT ;  /* 0x8000000003007812 */ /* 0x000fc800078e4800 */
[----:B------:R-:W-:Y:S01]  /*0ef0*/  LOP3.LUT R0, R0, 0x7f800000, RZ, 0xfc, !PT ;  /* 0x7f80000000007812 */ /* 0x000fe200078efcff */
[----:B------:R-:W-:Y:S06]  /*0f00*/  BRA `(.L_x_18) ;  /* 0x0000000000147947 */ /* 0x000fec0003800000 */
.L_x_14:
[----:B------:R-:W-:Y:S01]  /*0f10*/  LOP3.LUT R0, R3, 0x80000000, R0, 0x48, !PT ;  /* 0x8000000003007812 */ /* 0x000fe200078e4800 */
[----:B------:R-:W-:Y:S06]  /*0f20*/  BRA `(.L_x_18) ;  /* 0x00000000000c7947 */ /* 0x000fec0003800000 */
.L_x_13:
[----:B------:R-:W0:Y:S01]  /*0f30*/  MUFU.RSQ R0, -QNAN ;  /* 0xffc0000000007908 */ /* 0x000e220000001400 */
[----:B------:R-:W-:Y:S05]  /*0f40*/  BRA `(.L_x_18) ;  /* 0x0000000000047947 */ /* 0x000fea0003800000 */
.L_x_12:
[----:B------:R-:W-:-:S07]  /*0f50*/  FADD.FTZ R0, R0, R3 ;  /* 0x0000000300007221 */ /* 0x000fce0000010000 */
.L_x_18:
[----:B------:R-:W-:Y:S02]  /*0f60*/  HFMA2 R3, -RZ, RZ, 0, 0 ;  /* 0x00000000ff037431 */ /* 0x000fe400000001ff */
[----:B0-----:R-:W-:Y:S02]  /*0f70*/  IMAD.MOV.U32 R7, RZ, RZ, R0 ;  /* 0x000000ffff077224 */ /* 0x001fe400078e0000 */
[----:B------:R-:W-:Y:S05]  /*0f80*/  RET.REL.NODEC R2 `(_Z10find_rootsPfS_S_S_S_P6status) ;  /* 0xfffffff0021c7950 */ /* 0x000fea0003c3ffff */
.L_x_19:
[----:B------:R-:W-:-:S00]  /*0f90*/  BRA `(.L_x_19) ;  /* 0xfffffffc00fc7947 */ /* 0x000fc0000383ffff */
[----:B------:R-:W-:-:S00]  /*0fa0*/  NOP ;  /* 0x0000000000007918 */ /* 0x000fc00000000000 */
        /* <DEDUP_REMOVED lines=13> */
.L_x_21:


//--------------------- .nv.shared.reserved.0     --------------------------
	.section	.nv.shared.reserved.0,"aw",@nobits
	.weak		__nv_reservedSMEM_offset_0_alias
	.size		__nv_reservedSMEM_offset_0_alias, 0, 64
	.other		__nv_reservedSMEM_offset_0_alias,@"STO_CUDA_RESERVED_SHARED STV_DEFAULT"
__nv_reservedSMEM_offset_0_alias:
	.zero		0
	.zero		64


//--------------------- .nv.constant0._Z10find_rootsPfS_S_S_S_P6status --------------------------
	.section	.nv.constant0._Z10find_rootsPfS_S_S_S_P6status,"a",@progbits
	.sectionflags	@""
	.align	4
.nv.constant0._Z10find_rootsPfS_S_S_S_P6status:
	.zero		944


//--------------------- SYMBOLS --------------------------

	.type		.nv.reservedSmem.offset0,@object
	.size		.nv.reservedSmem.offset0,0x4
